//
// Generated by NVIDIA NVVM Compiler
//
// Compiler Build ID: CL-36424714
// Cuda compilation tools, release 13.0, V13.0.88
// Based on NVVM 20.0.0
//

.version 9.0
.target sm_100
.address_size 64

	// .globl	_Z15dotProductNaivePfS_S_i
// _ZZ16dotProductSharedPfS_S_iE5sdata has been demoted
// _ZZ19dotProductOptimizedPfS_S_iE5sdata has been demoted

.visible .entry _Z15dotProductNaivePfS_S_i(
	.param .u64 .ptr .align 1 _Z15dotProductNaivePfS_S_i_param_0,
	.param .u64 .ptr .align 1 _Z15dotProductNaivePfS_S_i_param_1,
	.param .u64 .ptr .align 1 _Z15dotProductNaivePfS_S_i_param_2,
	.param .u32 _Z15dotProductNaivePfS_S_i_param_3
)
{
	.reg .pred 	%p<2>;
	.reg .b32 	%r<6>;
	.reg .b32 	%f<5>;
	.reg .b64 	%rd<10>;

	ld.param.u64 	%rd1, [_Z15dotProductNaivePfS_S_i_param_0];
	ld.param.u64 	%rd2, [_Z15dotProductNaivePfS_S_i_param_1];
	ld.param.u64 	%rd3, [_Z15dotProductNaivePfS_S_i_param_2];
	ld.param.u32 	%r2, [_Z15dotProductNaivePfS_S_i_param_3];
	mov.u32 	%r3, %ctaid.x;
	mov.u32 	%r4, %ntid.x;
	mov.u32 	%r5, %tid.x;
	mad.lo.s32 	%r1, %r3, %r4, %r5;
	setp.ge.s32 	%p1, %r1, %r2;
	@%p1 bra 	$L__BB0_2;
	cvta.to.global.u64 	%rd4, %rd1;
	cvta.to.global.u64 	%rd5, %rd2;
	cvta.to.global.u64 	%rd6, %rd3;
	mul.wide.s32 	%rd7, %r1, 4;
	add.s64 	%rd8, %rd4, %rd7;
	ld.global.f32 	%f1, [%rd8];
	add.s64 	%rd9, %rd5, %rd7;
	ld.global.f32 	%f2, [%rd9];
	mul.f32 	%f3, %f1, %f2;
	atom.global.add.f32 	%f4, [%rd6], %f3;
$L__BB0_2:
	ret;

}
	// .globl	_Z16dotProductSharedPfS_S_i
.visible .entry _Z16dotProductSharedPfS_S_i(
	.param .u64 .ptr .align 1 _Z16dotProductSharedPfS_S_i_param_0,
	.param .u64 .ptr .align 1 _Z16dotProductSharedPfS_S_i_param_1,
	.param .u64 .ptr .align 1 _Z16dotProductSharedPfS_S_i_param_2,
	.param .u32 _Z16dotProductSharedPfS_S_i_param_3
)
{
	.reg .pred 	%p<6>;
	.reg .b32 	%r<14>;
	.reg .b32 	%f<11>;
	.reg .b64 	%rd<12>;
	// demoted variable
	.shared .align 4 .b8 _ZZ16dotProductSharedPfS_S_iE5sdata[1024];
	ld.param.u64 	%rd1, [_Z16dotProductSharedPfS_S_i_param_0];
	ld.param.u64 	%rd2, [_Z16dotProductSharedPfS_S_i_param_1];
	ld.param.u64 	%rd3, [_Z16dotProductSharedPfS_S_i_param_2];
	ld.param.u32 	%r8, [_Z16dotProductSharedPfS_S_i_param_3];
	mov.u32 	%r1, %tid.x;
	mov.u32 	%r2, %ctaid.x;
	mov.u32 	%r13, %ntid.x;
	mad.lo.s32 	%r4, %r2, %r13, %r1;
	setp.ge.s32 	%p1, %r4, %r8;
	mov.f32 	%f10, 0f00000000;
	@%p1 bra 	$L__BB1_2;
	cvta.to.global.u64 	%rd4, %rd1;
	cvta.to.global.u64 	%rd5, %rd2;
	mul.wide.s32 	%rd6, %r4, 4;
	add.s64 	%rd7, %rd4, %rd6;
	ld.global.f32 	%f4, [%rd7];
	add.s64 	%rd8, %rd5, %rd6;
	ld.global.f32 	%f5, [%rd8];
	mul.f32 	%f10, %f4, %f5;
$L__BB1_2:
	shl.b32 	%r9, %r1, 2;
	mov.u32 	%r10, _ZZ16dotProductSharedPfS_S_iE5sdata;
	add.s32 	%r5, %r10, %r9;
	st.shared.f32 	[%r5], %f10;
	bar.sync 	0;
	setp.lt.u32 	%p2, %r13, 2;
	@%p2 bra 	$L__BB1_6;
$L__BB1_3:
	shr.u32 	%r7, %r13, 1;
	setp.ge.u32 	%p3, %r1, %r7;
	@%p3 bra 	$L__BB1_5;
	shl.b32 	%r11, %r7, 2;
	add.s32 	%r12, %r5, %r11;
	ld.shared.f32 	%f6, [%r12];
	ld.shared.f32 	%f7, [%r5];
	add.f32 	%f8, %f6, %f7;
	st.shared.f32 	[%r5], %f8;
$L__BB1_5:
	bar.sync 	0;
	setp.gt.u32 	%p4, %r13, 3;
	mov.u32 	%r13, %r7;
	@%p4 bra 	$L__BB1_3;
$L__BB1_6:
	setp.ne.s32 	%p5, %r1, 0;
	@%p5 bra 	$L__BB1_8;
	ld.shared.f32 	%f9, [_ZZ16dotProductSharedPfS_S_iE5sdata];
	cvta.to.global.u64 	%rd9, %rd3;
	mul.wide.u32 	%rd10, %r2, 4;
	add.s64 	%rd11, %rd9, %rd10;
	st.global.f32 	[%rd11], %f9;
$L__BB1_8:
	ret;

}
	// .globl	_Z19dotProductOptimizedPfS_S_i
.visible .entry _Z19dotProductOptimizedPfS_S_i(
	.param .u64 .ptr .align 1 _Z19dotProductOptimizedPfS_S_i_param_0,
	.param .u64 .ptr .align 1 _Z19dotProductOptimizedPfS_S_i_param_1,
	.param .u64 .ptr .align 1 _Z19dotProductOptimizedPfS_S_i_param_2,
	.param .u32 _Z19dotProductOptimizedPfS_S_i_param_3
)
{
	.reg .pred 	%p<8>;
	.reg .b32 	%r<17>;
	.reg .b32 	%f<34>;
	.reg .b64 	%rd<15>;
	// demoted variable
	.shared .align 4 .b8 _ZZ19dotProductOptimizedPfS_S_iE5sdata[1024];
	ld.param.u64 	%rd4, [_Z19dotProductOptimizedPfS_S_i_param_0];
	ld.param.u64 	%rd5, [_Z19dotProductOptimizedPfS_S_i_param_1];
	ld.param.u64 	%rd3, [_Z19dotProductOptimizedPfS_S_i_param_2];
	ld.param.u32 	%r9, [_Z19dotProductOptimizedPfS_S_i_param_3];
	cvta.to.global.u64 	%rd1, %rd5;
	cvta.to.global.u64 	%rd2, %rd4;
	mov.u32 	%r1, %tid.x;
	mov.u32 	%r2, %ctaid.x;
	mov.u32 	%r16, %ntid.x;
	mul.lo.s32 	%r10, %r16, %r2;
	shl.b32 	%r11, %r10, 1;
	add.s32 	%r4, %r11, %r1;
	setp.ge.s32 	%p1, %r4, %r9;
	mov.f32 	%f33, 0f00000000;
	@%p1 bra 	$L__BB2_2;
	mul.wide.s32 	%rd6, %r4, 4;
	add.s64 	%rd7, %rd2, %rd6;
	ld.global.f32 	%f6, [%rd7];
	add.s64 	%rd8, %rd1, %rd6;
	ld.global.f32 	%f7, [%rd8];
	mul.f32 	%f33, %f6, %f7;
$L__BB2_2:
	add.s32 	%r5, %r4, %r16;
	setp.ge.u32 	%p2, %r5, %r9;
	@%p2 bra 	$L__BB2_4;
	mul.wide.u32 	%rd9, %r5, 4;
	add.s64 	%rd10, %rd2, %rd9;
	ld.global.f32 	%f8, [%rd10];
	add.s64 	%rd11, %rd1, %rd9;
	ld.global.f32 	%f9, [%rd11];
	fma.rn.f32 	%f33, %f8, %f9, %f33;
$L__BB2_4:
	shl.b32 	%r12, %r1, 2;
	mov.u32 	%r13, _ZZ19dotProductOptimizedPfS_S_iE5sdata;
	add.s32 	%r6, %r13, %r12;
	st.shared.f32 	[%r6], %f33;
	bar.sync 	0;
	setp.lt.u32 	%p3, %r16, 66;
	@%p3 bra 	$L__BB2_8;
$L__BB2_5:
	shr.u32 	%r8, %r16, 1;
	setp.ge.u32 	%p4, %r1, %r8;
	@%p4 bra 	$L__BB2_7;
	shl.b32 	%r14, %r8, 2;
	add.s32 	%r15, %r6, %r14;
	ld.shared.f32 	%f10, [%r15];
	ld.shared.f32 	%f11, [%r6];
	add.f32 	%f12, %f10, %f11;
	st.shared.f32 	[%r6], %f12;
$L__BB2_7:
	bar.sync 	0;
	setp.gt.u32 	%p5, %r16, 131;
	mov.u32 	%r16, %r8;
	@%p5 bra 	$L__BB2_5;
$L__BB2_8:
	setp.gt.u32 	%p6, %r1, 31;
	@%p6 bra 	$L__BB2_11;
	ld.volatile.shared.f32 	%f13, [%r6+128];
	ld.volatile.shared.f32 	%f14, [%r6];
	add.f32 	%f15, %f13, %f14;
	st.volatile.shared.f32 	[%r6], %f15;
	ld.volatile.shared.f32 	%f16, [%r6+64];
	ld.volatile.shared.f32 	%f17, [%r6];
	add.f32 	%f18, %f16, %f17;
	st.volatile.shared.f32 	[%r6], %f18;
	ld.volatile.shared.f32 	%f19, [%r6+32];
	ld.volatile.shared.f32 	%f20, [%r6];
	add.f32 	%f21, %f19, %f20;
	st.volatile.shared.f32 	[%r6], %f21;
	ld.volatile.shared.f32 	%f22, [%r6+16];
	ld.volatile.shared.f32 	%f23, [%r6];
	add.f32 	%f24, %f22, %f23;
	st.volatile.shared.f32 	[%r6], %f24;
	ld.volatile.shared.f32 	%f25, [%r6+8];
	ld.volatile.shared.f32 	%f26, [%r6];
	add.f32 	%f27, %f25, %f26;
	st.volatile.shared.f32 	[%r6], %f27;
	ld.volatile.shared.f32 	%f28, [%r6+4];
	ld.volatile.shared.f32 	%f29, [%r6];
	add.f32 	%f30, %f28, %f29;
	st.volatile.shared.f32 	[%r6], %f30;
	setp.ne.s32 	%p7, %r1, 0;
	@%p7 bra 	$L__BB2_11;
	ld.shared.f32 	%f31, [_ZZ19dotProductOptimizedPfS_S_iE5sdata];
	cvta.to.global.u64 	%rd12, %rd3;
	mul.wide.u32 	%rd13, %r2, 4;
	add.s64 	%rd14, %rd12, %rd13;
	st.global.f32 	[%rd14], %f31;
$L__BB2_11:
	ret;

}


// ===== COMPILED SASS (sm_100) =====

	.target	sm_100

	.elftype	@"ET_EXEC"


//--------------------- .note.nv.tkinfo           --------------------------
	.section	.note.nv.tkinfo,"",@"SHT_NOTE"
	.sectionflags	@"SHF_NOTE_NV_TKINFO"
	.tkinfo
        /*0018*/ 	.word	0x00000002
        /*0030*/ 	.string	""
        /*0030*/ 	.string	"ptxas"
        /*0030*/ 	.string	"Cuda compilation tools, release 13.0, V13.0.88"
        /*0030*/ 	.string	"Build cuda_13.0.r13.0/compiler.36424714_0"
        /*0030*/ 	.string	"-arch sm_100 -m 64 "



//--------------------- .note.nv.cuinfo           --------------------------
	.section	.note.nv.cuinfo,"",@"SHT_NOTE"
	.sectionflags	@"SHF_NOTE_NV_CUINFO"
        /*0018*/ 	.short	0x0002
        /*001a*/ 	.short	0x0064
        /*001c*/ 	.short	0x0082
	.zero		2


//--------------------- .nv.info                  --------------------------
	.section	.nv.info,"",@"SHT_CUDA_INFO"
	.align	4


	//----- nvinfo : EIATTR_REGCOUNT
	.align		4
        /*0000*/ 	.byte	0x04, 0x2f
        /*0002*/ 	.short	(.L_1 - .L_0)
	.align		4
.L_0:
        /*0004*/ 	.word	index@(_Z15dotProductNaivePfS_S_i)
        /*0008*/ 	.word	0x0000000c


	//----- nvinfo : EIATTR_FRAME_SIZE
	.align		4
.L_1:
        /*000c*/ 	.byte	0x04, 0x11
        /*000e*/ 	.short	(.L_3 - .L_2)
	.align		4
.L_2:
        /*0010*/ 	.word	index@(_Z15dotProductNaivePfS_S_i)
        /*0014*/ 	.word	0x00000000


	//----- nvinfo : EIATTR_REGCOUNT
	.align		4
.L_3:
        /*0018*/ 	.byte	0x04, 0x2f
        /*001a*/ 	.short	(.L_5 - .L_4)
	.align		4
.L_4:
        /*001c*/ 	.word	index@(_Z16dotProductSharedPfS_S_i)
        /*0020*/ 	.word	0x0000000c


	//----- nvinfo : EIATTR_FRAME_SIZE
	.align		4
.L_5:
        /*0024*/ 	.byte	0x04, 0x11
        /*0026*/ 	.short	(.L_7 - .L_6)
	.align		4
.L_6:
        /*0028*/ 	.word	index@(_Z16dotProductSharedPfS_S_i)
        /*002c*/ 	.word	0x00000000


	//----- nvinfo : EIATTR_REGCOUNT
	.align		4
.L_7:
        /*0030*/ 	.byte	0x04, 0x2f
        /*0032*/ 	.short	(.L_9 - .L_8)
	.align		4
.L_8:
        /*0034*/ 	.word	index@(_Z19dotProductOptimizedPfS_S_i)
        /*0038*/ 	.word	0x00000012


	//----- nvinfo : EIATTR_FRAME_SIZE
	.align		4
.L_9:
        /*003c*/ 	.byte	0x04, 0x11
        /*003e*/ 	.short	(.L_11 - .L_10)
	.align		4
.L_10:
        /*0040*/ 	.word	index@(_Z19dotProductOptimizedPfS_S_i)
        /*0044*/ 	.word	0x00000000


	//----- nvinfo : EIATTR_MIN_STACK_SIZE
	.align		4
.L_11:
        /*0048*/ 	.byte	0x04, 0x12
        /*004a*/ 	.short	(.L_13 - .L_12)
	.align		4
.L_12:
        /*004c*/ 	.word	index@(_Z19dotProductOptimizedPfS_S_i)
        /*0050*/ 	.word	0x00000000


	//----- nvinfo : EIATTR_MIN_STACK_SIZE
	.align		4
.L_13:
        /*0054*/ 	.byte	0x04, 0x12
        /*0056*/ 	.short	(.L_15 - .L_14)
	.align		4
.L_14:
        /*0058*/ 	.word	index@(_Z16dotProductSharedPfS_S_i)
        /*005c*/ 	.word	0x00000000


	//----- nvinfo : EIATTR_MIN_STACK_SIZE
	.align		4
.L_15:
        /*0060*/ 	.byte	0x04, 0x12
        /*0062*/ 	.short	(.L_17 - .L_16)
	.align		4
.L_16:
        /*0064*/ 	.word	index@(_Z15dotProductNaivePfS_S_i)
        /*0068*/ 	.word	0x00000000
.L_17:


//--------------------- .nv.compat                --------------------------
	.section	.nv.compat,"",@"SHT_CUDA_COMPAT_INFO"
	.align	4
        /*0000*/ 	.byte	0x02, 0x09, 0x00, 0x00, 0x02, 0x02, 0x01, 0x00, 0x02, 0x05, 0x05, 0x00, 0x03, 0x07, 0x01, 0x01
        /*0010*/ 	.byte	0x02, 0x03, 0x00, 0x00, 0x02, 0x06, 0x01, 0x00, 0x04, 0x0b, 0x08, 0x00, 0x09, 0x00, 0x00, 0x00
        /*0020*/ 	.byte	0x00, 0x00, 0x00, 0x00


//--------------------- .nv.info._Z19dotProductOptimizedPfS_S_i --------------------------
	.section	.nv.info._Z19dotProductOptimizedPfS_S_i,"",@"SHT_CUDA_INFO"
	.sectionflags	@""
	.align	4


	//----- nvinfo : EIATTR_CUDA_API_VERSION
	.align		4
        /*0000*/ 	.byte	0x04, 0x37
        /*0002*/ 	.short	(.L_19 - .L_18)
.L_18:
        /*0004*/ 	.word	0x00000082


	//----- nvinfo : EIATTR_KPARAM_INFO
	.align		4
.L_19:
        /*0008*/ 	.byte	0x04, 0x17
        /*000a*/ 	.short	(.L_21 - .L_20)
.L_20:
        /*000c*/ 	.word	0x00000000
        /*0010*/ 	.short	0x0003
        /*0012*/ 	.short	0x0018
        /*0014*/ 	.byte	0x00, 0xf0, 0x11, 0x00


	//----- nvinfo : EIATTR_KPARAM_INFO
	.align		4
.L_21:
        /*0018*/ 	.byte	0x04, 0x17
        /*001a*/ 	.short	(.L_23 - .L_22)
.L_22:
        /*001c*/ 	.word	0x00000000
        /*0020*/ 	.short	0x0002
        /*0022*/ 	.short	0x0010
        /*0024*/ 	.byte	0x00, 0xf5, 0x21, 0x00


	//----- nvinfo : EIATTR_KPARAM_INFO
	.align		4
.L_23:
        /*0028*/ 	.byte	0x04, 0x17
        /*002a*/ 	.short	(.L_25 - .L_24)
.L_24:
        /*002c*/ 	.word	0x00000000
        /*0030*/ 	.short	0x0001
        /*0032*/ 	.short	0x0008
        /*0034*/ 	.byte	0x00, 0xf5, 0x21, 0x00


	//----- nvinfo : EIATTR_KPARAM_INFO
	.align		4
.L_25:
        /*0038*/ 	.byte	0x04, 0x17
        /*003a*/ 	.short	(.L_27 - .L_26)
.L_26:
        /*003c*/ 	.word	0x00000000
        /*0040*/ 	.short	0x0000
        /*0042*/ 	.short	0x0000
        /*0044*/ 	.byte	0x00, 0xf5, 0x21, 0x00


	//----- nvinfo : EIATTR_SPARSE_MMA_MASK
	.align		4
.L_27:
        /*0048*/ 	.byte	0x03, 0x50
        /*004a*/ 	.short	0x0000


	//----- nvinfo : EIATTR_MAXREG_COUNT
	.align		4
        /*004c*/ 	.byte	0x03, 0x1b
        /*004e*/ 	.short	0x00ff


	//----- nvinfo : EIATTR_NUM_BARRIERS
	.align		4
        /*0050*/ 	.byte	0x02, 0x4c
        /*0052*/ 	.byte	0x01
	.zero		1


	//----- nvinfo : EIATTR_MERCURY_ISA_VERSION
	.align		4
        /*0054*/ 	.byte	0x03, 0x5f
        /*0056*/ 	.short	0x0101


	//----- nvinfo : EIATTR_VRC_CTA_INIT_COUNT
	.align		4
        /*0058*/ 	.byte	0x02, 0x4a
	.zero		1
	.zero		1


	//----- nvinfo : EIATTR_EXIT_INSTR_OFFSETS
	.align		4
        /*005c*/ 	.byte	0x04, 0x1c
        /*005e*/ 	.short	(.L_29 - .L_28)


	//   ....[0]....
.L_28:
        /*0060*/ 	.word	0x000002f0


	//   ....[1]....
        /*0064*/ 	.word	0x00000490


	//   ....[2]....
        /*0068*/ 	.word	0x00000510


	//----- nvinfo : EIATTR_CBANK_PARAM_SIZE
	.align		4
.L_29:
        /*006c*/ 	.byte	0x03, 0x19
        /*006e*/ 	.short	0x001c


	//----- nvinfo : EIATTR_PARAM_CBANK
	.align		4
        /*0070*/ 	.byte	0x04, 0x0a
        /*0072*/ 	.short	(.L_31 - .L_30)
	.align		4
.L_30:
        /*0074*/ 	.word	index@(.nv.constant0._Z19dotProductOptimizedPfS_S_i)
        /*0078*/ 	.short	0x0380
        /*007a*/ 	.short	0x001c


	//----- nvinfo : EIATTR_SW_WAR
	.align		4
.L_31:
        /*007c*/ 	.byte	0x04, 0x36
        /*007e*/ 	.short	(.L_33 - .L_32)
.L_32:
        /*0080*/ 	.word	0x00000008
.L_33:


//--------------------- .nv.info._Z16dotProductSharedPfS_S_i --------------------------
	.section	.nv.info._Z16dotProductSharedPfS_S_i,"",@"SHT_CUDA_INFO"
	.sectionflags	@""
	.align	4


	//----- nvinfo : EIATTR_CUDA_API_VERSION
	.align		4
        /*0000*/ 	.byte	0x04, 0x37
        /*0002*/ 	.short	(.L_35 - .L_34)
.L_34:
        /*0004*/ 	.word	0x00000082


	//----- nvinfo : EIATTR_KPARAM_INFO
	.align		4
.L_35:
        /*0008*/ 	.byte	0x04, 0x17
        /*000a*/ 	.short	(.L_37 - .L_36)
.L_36:
        /*000c*/ 	.word	0x00000000
        /*0010*/ 	.short	0x0003
        /*0012*/ 	.short	0x0018
        /*0014*/ 	.byte	0x00, 0xf0, 0x11, 0x00


	//----- nvinfo : EIATTR_KPARAM_INFO
	.align		4
.L_37:
        /*0018*/ 	.byte	0x04, 0x17
        /*001a*/ 	.short	(.L_39 - .L_38)
.L_38:
        /*001c*/ 	.word	0x00000000
        /*0020*/ 	.short	0x0002
        /*0022*/ 	.short	0x0010
        /*0024*/ 	.byte	0x00, 0xf5, 0x21, 0x00


	//----- nvinfo : EIATTR_KPARAM_INFO
	.align		4
.L_39:
        /*0028*/ 	.byte	0x04, 0x17
        /*002a*/ 	.short	(.L_41 - .L_40)
.L_40:
        /*002c*/ 	.word	0x00000000
        /*0030*/ 	.short	0x0001
        /*0032*/ 	.short	0x0008
        /*0034*/ 	.byte	0x00, 0xf5, 0x21, 0x00


	//----- nvinfo : EIATTR_KPARAM_INFO
	.align		4
.L_41:
        /*0038*/ 	.byte	0x04, 0x17
        /*003a*/ 	.short	(.L_43 - .L_42)
.L_42:
        /*003c*/ 	.word	0x00000000
        /*0040*/ 	.short	0x0000
        /*0042*/ 	.short	0x0000
        /*0044*/ 	.byte	0x00, 0xf5, 0x21, 0x00


	//----- nvinfo : EIATTR_SPARSE_MMA_MASK
	.align		4
.L_43:
        /*0048*/ 	.byte	0x03, 0x50
        /*004a*/ 	.short	0x0000


	//----- nvinfo : EIATTR_MAXREG_COUNT
	.align		4
        /*004c*/ 	.byte	0x03, 0x1b
        /*004e*/ 	.short	0x00ff


	//----- nvinfo : EIATTR_NUM_BARRIERS
	.align		4
        /*0050*/ 	.byte	0x02, 0x4c
        /*0052*/ 	.byte	0x01
	.zero		1


	//----- nvinfo : EIATTR_MERCURY_ISA_VERSION
	.align		4
        /*0054*/ 	.byte	0x03, 0x5f
        /*0056*/ 	.short	0x0101


	//----- nvinfo : EIATTR_VRC_CTA_INIT_COUNT
	.align		4
        /*0058*/ 	.byte	0x02, 0x4a
	.zero		1
	.zero		1


	//----- nvinfo : EIATTR_EXIT_INSTR_OFFSETS
	.align		4
        /*005c*/ 	.byte	0x04, 0x1c
        /*005e*/ 	.short	(.L_45 - .L_44)


	//   ....[0]....
.L_44:
        /*0060*/ 	.word	0x00000250


	//   ....[1]....
        /*0064*/ 	.word	0x000002d0


	//----- nvinfo : EIATTR_CBANK_PARAM_SIZE
	.align		4
.L_45:
        /*0068*/ 	.byte	0x03, 0x19
        /*006a*/ 	.short	0x001c


	//----- nvinfo : EIATTR_PARAM_CBANK
	.align		4
        /*006c*/ 	.byte	0x04, 0x0a
        /*006e*/ 	.short	(.L_47 - .L_46)
	.align		4
.L_46:
        /*0070*/ 	.word	index@(.nv.constant0._Z16dotProductSharedPfS_S_i)
        /*0074*/ 	.short	0x0380
        /*0076*/ 	.short	0x001c


	//----- nvinfo : EIATTR_SW_WAR
	.align		4
.L_47:
        /*0078*/ 	.byte	0x04, 0x36
        /*007a*/ 	.short	(.L_49 - .L_48)
.L_48:
        /*007c*/ 	.word	0x00000008
.L_49:


//--------------------- .nv.info._Z15dotProductNaivePfS_S_i --------------------------
	.section	.nv.info._Z15dotProductNaivePfS_S_i,"",@"SHT_CUDA_INFO"
	.sectionflags	@""
	.align	4


	//----- nvinfo : EIATTR_CUDA_API_VERSION
	.align		4
        /*0000*/ 	.byte	0x04, 0x37
        /*0002*/ 	.short	(.L_51 - .L_50)
.L_50:
        /*0004*/ 	.word	0x00000082


	//----- nvinfo : EIATTR_KPARAM_INFO
	.align		4
.L_51:
        /*0008*/ 	.byte	0x04, 0x17
        /*000a*/ 	.short	(.L_53 - .L_52)
.L_52:
        /*000c*/ 	.word	0x00000000
        /*0010*/ 	.short	0x0003
        /*0012*/ 	.short	0x0018
        /*0014*/ 	.byte	0x00, 0xf0, 0x11, 0x00


	//----- nvinfo : EIATTR_KPARAM_INFO
	.align		4
.L_53:
        /*0018*/ 	.byte	0x04, 0x17
        /*001a*/ 	.short	(.L_55 - .L_54)
.L_54:
        /*001c*/ 	.word	0x00000000
        /*0020*/ 	.short	0x0002
        /*0022*/ 	.short	0x0010
        /*0024*/ 	.byte	0x00, 0xf5, 0x21, 0x00


	//----- nvinfo : EIATTR_KPARAM_INFO
	.align		4
.L_55:
        /*0028*/ 	.byte	0x04, 0x17
        /*002a*/ 	.short	(.L_57 - .L_56)
.L_56:
        /*002c*/ 	.word	0x00000000
        /*0030*/ 	.short	0x0001
        /*0032*/ 	.short	0x0008
        /*0034*/ 	.byte	0x00, 0xf5, 0x21, 0x00


	//----- nvinfo : EIATTR_KPARAM_INFO
	.align		4
.L_57:
        /*0038*/ 	.byte	0x04, 0x17
        /*003a*/ 	.short	(.L_59 - .L_58)
.L_58:
        /*003c*/ 	.word	0x00000000
        /*0040*/ 	.short	0x0000
        /*0042*/ 	.short	0x0000
        /*0044*/ 	.byte	0x00, 0xf5, 0x21, 0x00


	//----- nvinfo : EIATTR_SPARSE_MMA_MASK
	.align		4
.L_59:
        /*0048*/ 	.byte	0x03, 0x50
        /*004a*/ 	.short	0x0000


	//----- nvinfo : EIATTR_MAXREG_COUNT
	.align		4
        /*004c*/ 	.byte	0x03, 0x1b
        /*004e*/ 	.short	0x00ff


	//----- nvinfo : EIATTR_MERCURY_ISA_VERSION
	.align		4
        /*0050*/ 	.byte	0x03, 0x5f
        /*0052*/ 	.short	0x0101


	//----- nvinfo : EIATTR_VRC_CTA_INIT_COUNT
	.align		4
        /*0054*/ 	.byte	0x02, 0x4a
	.zero		1
	.zero		1


	//----- nvinfo : EIATTR_EXIT_INSTR_OFFSETS
	.align		4
        /*0058*/ 	.byte	0x04, 0x1c
        /*005a*/ 	.short	(.L_61 - .L_60)


	//   ....[0]....
.L_60:
        /*005c*/ 	.word	0x00000070


	//   ....[1]....
        /*0060*/ 	.word	0x00000120


	//----- nvinfo : EIATTR_CBANK_PARAM_SIZE
	.align		4
.L_61:
        /*0064*/ 	.byte	0x03, 0x19
        /*0066*/ 	.short	0x001c


	//----- nvinfo : EIATTR_PARAM_CBANK
	.align		4
        /*0068*/ 	.byte	0x04, 0x0a
        /*006a*/ 	.short	(.L_63 - .L_62)
	.align		4
.L_62:
        /*006c*/ 	.word	index@(.nv.constant0._Z15dotProductNaivePfS_S_i)
        /*0070*/ 	.short	0x0380
        /*0072*/ 	.short	0x001c


	//----- nvinfo : EIATTR_SW_WAR
	.align		4
.L_63:
        /*0074*/ 	.byte	0x04, 0x36
        /*0076*/ 	.short	(.L_65 - .L_64)
.L_64:
        /*0078*/ 	.word	0x00000008
.L_65:


//--------------------- .nv.callgraph             --------------------------
	.section	.nv.callgraph,"",@"SHT_CUDA_CALLGRAPH"
	.align	4
	.sectionentsize	8
	.align		4
        /*0000*/ 	.word	0x00000000
	.align		4
        /*0004*/ 	.word	0xffffffff
	.align		4
        /*0008*/ 	.word	0x00000000
	.align		4
        /*000c*/ 	.word	0xfffffffe
	.align		4
        /*0010*/ 	.word	0x00000000
	.align		4
        /*0014*/ 	.word	0xfffffffd
	.align		4
        /*0018*/ 	.word	0x00000000
	.align		4
        /*001c*/ 	.word	0xfffffffc


//--------------------- .text._Z19dotProductOptimizedPfS_S_i --------------------------
	.section	.text._Z19dotProductOptimizedPfS_S_i,"ax",@progbits
	.align	128
        .global         _Z19dotProductOptimizedPfS_S_i
        .type           _Z19dotProductOptimizedPfS_S_i,@function
        .size           _Z19dotProductOptimizedPfS_S_i,(.L_x_7 - _Z19dotProductOptimizedPfS_S_i)
        .other          _Z19dotProductOptimizedPfS_S_i,@"STO_CUDA_ENTRY STV_DEFAULT"
_Z19dotProductOptimizedPfS_S_i:
.text._Z19dotProductOptimizedPfS_S_i:
[----:B------:R-:W-:Y:S01]  /*0000*/  LDC R1, c[0x0][0x37c] ;  /* 0x0000df00ff017b82 */ /* 0x000fe20000000800 */
[----:B------:R-:W0:Y:S01]  /*0010*/  S2R R0, SR_CTAID.X ;  /* 0x0000000000007919 */ /* 0x000e220000002500 */
[----:B------:R-:W0:Y:S06]  /*0020*/  LDCU UR4, c[0x0][0x360] ;  /* 0x00006c00ff0477ac */ /* 0x000e2c0008000800 */
[----:B------:R-:W1:Y:S01]  /*0030*/  LDC.64 R4, c[0x0][0x380] ;  /* 0x0000e000ff047b82 */ /* 0x000e620000000a00 */
[----:B------:R-:W2:Y:S01]  /*0040*/  S2R R2, SR_TID.X ;  /* 0x0000000000027919 */ /* 0x000ea20000002100 */
[----:B------:R-:W3:Y:S01]  /*0050*/  LDCU UR5, c[0x0][0x398] ;  /* 0x00007300ff0577ac */ /* 0x000ee20008000800 */
[----:B------:R-:W4:Y:S05]  /*0060*/  LDCU.64 UR6, c[0x0][0x358] ;  /* 0x00006b00ff0677ac */ /* 0x000f2a0008000a00 */
[----:B------:R-:W5:Y:S08]  /*0070*/  LDC.64 R6, c[0x0][0x388] ;  /* 0x0000e200ff067b82 */ /* 0x000f700000000a00 */
[----:B------:R-:W4:Y:S08]  /*0080*/  LDC.64 R8, c[0x0][0x380] ;  /* 0x0000e000ff087b82 */ /* 0x000f300000000a00 */
[----:B------:R-:W4:Y:S01]  /*0090*/  LDC.64 R10, c[0x0][0x388] ;  /* 0x0000e200ff0a7b82 */ /* 0x000f220000000a00 */
[----:B0-----:R-:W-:-:S05]  /*00a0*/  IMAD R3, R0, UR4, RZ ;  /* 0x0000000400037c24 */ /* 0x001fca000f8e02ff */
[----:B--2---:R-:W-:Y:S02]  /*00b0*/  LEA R13, R3, R2, 0x1 ;  /* 0x00000002030d7211 */ /* 0x004fe400078e08ff */
[----:B------:R-:W-:Y:S02]  /*00c0*/  MOV R3, UR4 ;  /* 0x0000000400037c02 */ /* 0x000fe40008000f00 */
[C---:B---3--:R-:W-:Y:S02]  /*00d0*/  ISETP.GE.AND P0, PT, R13.reuse, UR5, PT ;  /* 0x000000050d007c0c */ /* 0x048fe4000bf06270 */
[----:B------:R-:W-:-:S04]  /*00e0*/  IADD3 R15, PT, PT, R13, R3, RZ ;  /* 0x000000030d0f7210 */ /* 0x000fc80007ffe0ff */
[----:B------:R-:W-:-:S07]  /*00f0*/  ISETP.GE.U32.AND P1, PT, R15, UR5, PT ;  /* 0x000000050f007c0c */ /* 0x000fce000bf26070 */
[----:B-1----:R-:W-:-:S04]  /*0100*/  @!P0 IMAD.WIDE R4, R13, 0x4, R4 ;  /* 0x000000040d048825 */ /* 0x002fc800078e0204 */
[----:B-----5:R-:W-:Y:S02]  /*0110*/  @!P0 IMAD.WIDE R6, R13, 0x4, R6 ;  /* 0x000000040d068825 */ /* 0x020fe400078e0206 */
[----:B----4-:R0:W2:Y:S02]  /*0120*/  @!P0 LDG.E R4, desc[UR6][R4.64] ;  /* 0x0000000604048981 */ /* 0x0100a4000c1e1900 */
[C---:B------:R-:W-:Y:S02]  /*0130*/  @!P1 IMAD.WIDE.U32 R8, R15.reuse, 0x4, R8 ;  /* 0x000000040f089825 */ /* 0x040fe400078e0008 */
[----:B------:R-:W2:Y:S02]  /*0140*/  @!P0 LDG.E R7, desc[UR6][R6.64] ;  /* 0x0000000606078981 */ /* 0x000ea4000c1e1900 */
[----:B------:R-:W-:Y:S02]  /*0150*/  @!P1 IMAD.WIDE.U32 R10, R15, 0x4, R10 ;  /* 0x000000040f0a9825 */ /* 0x000fe400078e000a */
[----:B------:R-:W3:Y:S04]  /*0160*/  @!P1 LDG.E R9, desc[UR6][R8.64] ;  /* 0x0000000608099981 */ /* 0x000ee8000c1e1900 */
[----:B------:R-:W3:Y:S01]  /*0170*/  @!P1 LDG.E R10, desc[UR6][R10.64] ;  /* 0x000000060a0a9981 */ /* 0x000ee2000c1e1900 */
[----:B------:R-:W1:Y:S01]  /*0180*/  S2UR UR5, SR_CgaCtaId ;  /* 0x00000000000579c3 */ /* 0x000e620000008800 */
[----:B------:R-:W-:Y:S01]  /*0190*/  HFMA2 R12, -RZ, RZ, 0, 0 ;  /* 0x00000000ff0c7431 */ /* 0x000fe200000001ff */
[----:B------:R-:W-:-:S02]  /*01a0*/  UMOV UR4, 0x400 ;  /* 0x0000040000047882 */ /* 0x000fc40000000000 */
[----:B-1----:R-:W-:-:S06]  /*01b0*/  ULEA UR4, UR5, UR4, 0x18 ;  /* 0x0000000405047291 */ /* 0x002fcc000f8ec0ff */
[----:B0-----:R-:W-:Y:S01]  /*01c0*/  LEA R5, R2, UR4, 0x2 ;  /* 0x0000000402057c11 */ /* 0x001fe2000f8e10ff */
[----:B--2---:R-:W-:Y:S01]  /*01d0*/  @!P0 FMUL R12, R4, R7 ;  /* 0x00000007040c8220 */ /* 0x004fe20000400000 */
[----:B------:R-:W-:-:S03]  /*01e0*/  ISETP.GE.U32.AND P0, PT, R3, 0x42, PT ;  /* 0x000000420300780c */ /* 0x000fc60003f06070 */
[----:B---3--:R-:W-:Y:S01]  /*01f0*/  @!P1 FFMA R12, R9, R10, R12 ;  /* 0x0000000a090c9223 */ /* 0x008fe2000000000c */
[----:B------:R-:W-:-:S04]  /*0200*/  ISETP.GT.U32.AND P1, PT, R2, 0x1f, PT ;  /* 0x0000001f0200780c */ /* 0x000fc80003f24070 */
[----:B------:R0:W-:Y:S01]  /*0210*/  STS [R5], R12 ;  /* 0x0000000c05007388 */ /* 0x0001e20000000800 */
[----:B------:R-:W-:Y:S06]  /*0220*/  BAR.SYNC.DEFER_BLOCKING 0x0 ;  /* 0x0000000000007b1d */ /* 0x000fec0000010000 */
[----:B------:R-:W-:Y:S05]  /*0230*/  @!P0 BRA `(.L_x_0) ;  /* 0x00000000002c8947 */ /* 0x000fea0003800000 */
.L_x_1:
[----:B------:R-:W-:-:S04]  /*0240*/  SHF.R.U32.HI R8, RZ, 0x1, R3 ;  /* 0x00000001ff087819 */ /* 0x000fc80000011603 */
[----:B------:R-:W-:-:S13]  /*0250*/  ISETP.GE.U32.AND P0, PT, R2, R8, PT ;  /* 0x000000080200720c */ /* 0x000fda0003f06070 */
[----:B------:R-:W-:Y:S01]  /*0260*/  @!P0 LEA R4, R8, R5, 0x2 ;  /* 0x0000000508048211 */ /* 0x000fe200078e10ff */
[----:B------:R-:W-:Y:S05]  /*0270*/  @!P0 LDS R7, [R5] ;  /* 0x0000000005078984 */ /* 0x000fea0000000800 */
[----:B------:R-:W1:Y:S02]  /*0280*/  @!P0 LDS R4, [R4] ;  /* 0x0000000004048984 */ /* 0x000e640000000800 */
[----:B-1----:R-:W-:-:S05]  /*0290*/  @!P0 FADD R6, R4, R7 ;  /* 0x0000000704068221 */ /* 0x002fca0000000000 */
[----:B------:R1:W-:Y:S01]  /*02a0*/  @!P0 STS [R5], R6 ;  /* 0x0000000605008388 */ /* 0x0003e20000000800 */
[----:B------:R-:W-:Y:S01]  /*02b0*/  BAR.SYNC.DEFER_BLOCKING 0x0 ;  /* 0x0000000000007b1d */ /* 0x000fe20000010000 */
[----:B------:R-:W-:Y:S02]  /*02c0*/  ISETP.GT.U32.AND P0, PT, R3, 0x83, PT ;  /* 0x000000830300780c */ /* 0x000fe40003f04070 */
[----:B------:R-:W-:-:S11]  /*02d0*/  MOV R3, R8 ;  /* 0x0000000800037202 */ /* 0x000fd60000000f00 */
[----:B-1----:R-:W-:Y:S05]  /*02e0*/  @P0 BRA `(.L_x_1) ;  /* 0xfffffffc00d40947 */ /* 0x002fea000383ffff */
.L_x_0:
[----:B------:R-:W-:Y:S05]  /*02f0*/  @P1 EXIT ;  /* 0x000000000000194d */ /* 0x000fea0003800000 */
[----:B------:R-:W-:Y:S01]  /*0300*/  LDS R3, [R5+0x80] ;  /* 0x0000800005037984 */ /* 0x000fe20000000800 */
[----:B------:R-:W-:-:S03]  /*0310*/  ISETP.NE.AND P0, PT, R2, RZ, PT ;  /* 0x000000ff0200720c */ /* 0x000fc60003f05270 */
[----:B------:R-:W1:Y:S02]  /*0320*/  LDS R4, [R5] ;  /* 0x0000000005047984 */ /* 0x000e640000000800 */
[----:B-1----:R-:W-:-:S05]  /*0330*/  FADD R4, R3, R4 ;  /* 0x0000000403047221 */ /* 0x002fca0000000000 */
[----:B------:R-:W-:Y:S04]  /*0340*/  STS [R5], R4 ;  /* 0x0000000405007388 */ /* 0x000fe80000000800 */
[----:B------:R-:W-:Y:S04]  /*0350*/  LDS R3, [R5+0x40] ;  /* 0x0000400005037984 */ /* 0x000fe80000000800 */
        /* <DEDUP_REMOVED lines=18> */
[----:B------:R1:W-:Y:S01]  /*0480*/  STS [R5], R6 ;  /* 0x0000000605007388 */ /* 0x0003e20000000800 */
[----:B------:R-:W-:Y:S05]  /*0490*/  @P0 EXIT ;  /* 0x000000000000094d */ /* 0x000fea0003800000 */
[----:B------:R-:W2:Y:S01]  /*04a0*/  S2UR UR5, SR_CgaCtaId ;  /* 0x00000000000579c3 */ /* 0x000ea20000008800 */
[----:B------:R-:W-:-:S07]  /*04b0*/  UMOV UR4, 0x400 ;  /* 0x0000040000047882 */ /* 0x000fce0000000000 */
[----:B------:R-:W3:Y:S01]  /*04c0*/  LDC.64 R2, c[0x0][0x390] ;  /* 0x0000e400ff027b82 */ /* 0x000ee20000000a00 */
[----:B--2---:R-:W-:Y:S01]  /*04d0*/  ULEA UR4, UR5, UR4, 0x18 ;  /* 0x0000000405047291 */ /* 0x004fe2000f8ec0ff */
[----:B---3--:R-:W-:-:S08]  /*04e0*/  IMAD.WIDE.U32 R2, R0, 0x4, R2 ;  /* 0x0000000400027825 */ /* 0x008fd000078e0002 */
[----:B01----:R-:W0:Y:S04]  /*04f0*/  LDS R5, [UR4] ;  /* 0x00000004ff057984 */ /* 0x003e280008000800 */
[----:B0-----:R-:W-:Y:S01]  /*0500*/  STG.E desc[UR6][R2.64], R5 ;  /* 0x0000000502007986 */ /* 0x001fe2000c101906 */
[----:B------:R-:W-:Y:S05]  /*0510*/  EXIT ;  /* 0x000000000000794d */ /* 0x000fea0003800000 */
.L_x_2:
[----:B------:R-:W-:-:S00]  /*0520*/  BRA `(.L_x_2) ;  /* 0xfffffffc00fc7947 */ /* 0x000fc0000383ffff */
[----:B------:R-:W-:-:S00]  /*0530*/  NOP ;  /* 0x0000000000007918 */ /* 0x000fc00000000000 */
        /* <DEDUP_REMOVED lines=12> */
.L_x_7:


//--------------------- .text._Z16dotProductSharedPfS_S_i --------------------------
	.section	.text._Z16dotProductSharedPfS_S_i,"ax",@progbits
	.align	128
        .global         _Z16dotProductSharedPfS_S_i
        .type           _Z16dotProductSharedPfS_S_i,@function
        .size           _Z16dotProductSharedPfS_S_i,(.L_x_8 - _Z16dotProductSharedPfS_S_i)
        .other          _Z16dotProductSharedPfS_S_i,@"STO_CUDA_ENTRY STV_DEFAULT"
_Z16dotProductSharedPfS_S_i:
.text._Z16dotProductSharedPfS_S_i:
[----:B------:R-:W-:Y:S01]  /*0000*/  LDC R1, c[0x0][0x37c] ;  /* 0x0000df00ff017b82 */ /* 0x000fe20000000800 */
[----:B------:R-:W0:Y:S01]  /*0010*/  S2R R8, SR_TID.X ;  /* 0x0000000000087919 */ /* 0x000e220000002100 */
[----:B------:R-:W0:Y:S06]  /*0020*/  LDCU UR8, c[0x0][0x360] ;  /* 0x00006c00ff0877ac */ /* 0x000e2c0008000800 */
[----:B------:R-:W1:Y:S01]  /*0030*/  LDC.64 R2, c[0x0][0x380] ;  /* 0x0000e000ff027b82 */ /* 0x000e620000000a00 */
[----:B------:R-:W0:Y:S01]  /*0040*/  S2R R9, SR_CTAID.X ;  /* 0x0000000000097919 */ /* 0x000e220000002500 */
[----:B------:R-:W2:Y:S01]  /*0050*/  LDCU UR4, c[0x0][0x398] ;  /* 0x00007300ff0477ac */ /* 0x000ea20008000800 */
[----:B------:R-:W3:Y:S05]  /*0060*/  LDCU.64 UR6, c[0x0][0x358] ;  /* 0x00006b00ff0677ac */ /* 0x000eea0008000a00 */
[----:B------:R-:W4:Y:S01]  /*0070*/  LDC.64 R4, c[0x0][0x388] ;  /* 0x0000e200ff047b82 */ /* 0x000f220000000a00 */
[----:B0-----:R-:W-:-:S05]  /*0080*/  IMAD R7, R9, UR8, R8 ;  /* 0x0000000809077c24 */ /* 0x001fca000f8e0208 */
[----:B--2---:R-:W-:-:S13]  /*0090*/  ISETP.GE.AND P1, PT, R7, UR4, PT ;  /* 0x0000000407007c0c */ /* 0x004fda000bf26270 */
[----:B-1----:R-:W-:-:S04]  /*00a0*/  @!P1 IMAD.WIDE R2, R7, 0x4, R2 ;  /* 0x0000000407029825 */ /* 0x002fc800078e0202 */
[----:B----4-:R-:W-:Y:S02]  /*00b0*/  @!P1 IMAD.WIDE R4, R7, 0x4, R4 ;  /* 0x0000000407049825 */ /* 0x010fe400078e0204 */
[----:B---3--:R-:W2:Y:S04]  /*00c0*/  @!P1 LDG.E R2, desc[UR6][R2.64] ;  /* 0x0000000602029981 */ /* 0x008ea8000c1e1900 */
[----:B------:R-:W2:Y:S01]  /*00d0*/  @!P1 LDG.E R5, desc[UR6][R4.64] ;  /* 0x0000000604059981 */ /* 0x000ea2000c1e1900 */
[----:B------:R-:W0:Y:S01]  /*00e0*/  S2UR UR5, SR_CgaCtaId ;  /* 0x00000000000579c3 */ /* 0x000e220000008800 */
[----:B------:R-:W-:Y:S01]  /*00f0*/  IMAD.U32 R0, RZ, RZ, UR8 ;  /* 0x00000008ff007e24 */ /* 0x000fe2000f8e00ff */
[----:B------:R-:W-:Y:S01]  /*0100*/  UMOV UR4, 0x400 ;  /* 0x0000040000047882 */ /* 0x000fe20000000000 */
[----:B------:R-:W-:-:S03]  /*0110*/  IMAD.MOV.U32 R6, RZ, RZ, RZ ;  /* 0x000000ffff067224 */ /* 0x000fc600078e00ff */
[----:B------:R-:W-:Y:S01]  /*0120*/  ISETP.GE.U32.AND P0, PT, R0, 0x2, PT ;  /* 0x000000020000780c */ /* 0x000fe20003f06070 */
[----:B0-----:R-:W-:-:S06]  /*0130*/  ULEA UR4, UR5, UR4, 0x18 ;  /* 0x0000000405047291 */ /* 0x001fcc000f8ec0ff */
[----:B------:R-:W-:Y:S01]  /*0140*/  LEA R7, R8, UR4, 0x2 ;  /* 0x0000000408077c11 */ /* 0x000fe2000f8e10ff */
[----:B--2---:R-:W-:Y:S01]  /*0150*/  @!P1 FMUL R6, R2, R5 ;  /* 0x0000000502069220 */ /* 0x004fe20000400000 */
[----:B------:R-:W-:-:S04]  /*0160*/  ISETP.NE.AND P1, PT, R8, RZ, PT ;  /* 0x000000ff0800720c */ /* 0x000fc80003f25270 */
[----:B------:R0:W-:Y:S01]  /*0170*/  STS [R7], R6 ;  /* 0x0000000607007388 */ /* 0x0001e20000000800 */
[----:B------:R-:W-:Y:S06]  /*0180*/  BAR.SYNC.DEFER_BLOCKING 0x0 ;  /* 0x0000000000007b1d */ /* 0x000fec0000010000 */
[----:B------:R-:W-:Y:S05]  /*0190*/  @!P0 BRA `(.L_x_3) ;  /* 0x00000000002c8947 */ /* 0x000fea0003800000 */
.L_x_4:
        /* <DEDUP_REMOVED lines=11> */
.L_x_3:
[----:B------:R-:W-:Y:S05]  /*0250*/  @P1 EXIT ;  /* 0x000000000000194d */ /* 0x000fea0003800000 */
[----:B------:R-:W1:Y:S01]  /*0260*/  S2UR UR5, SR_CgaCtaId ;  /* 0x00000000000579c3 */ /* 0x000e620000008800 */
[----:B------:R-:W-:-:S07]  /*0270*/  UMOV UR4, 0x400 ;  /* 0x0000040000047882 */ /* 0x000fce0000000000 */
[----:B------:R-:W2:Y:S01]  /*0280*/  LDC.64 R2, c[0x0][0x390] ;  /* 0x0000e400ff027b82 */ /* 0x000ea20000000a00 */
[----:B-1----:R-:W-:Y:S01]  /*0290*/  ULEA UR4, UR5, UR4, 0x18 ;  /* 0x0000000405047291 */ /* 0x002fe2000f8ec0ff */
[----:B--2---:R-:W-:-:S08]  /*02a0*/  IMAD.WIDE.U32 R2, R9, 0x4, R2 ;  /* 0x0000000409027825 */ /* 0x004fd000078e0002 */
[----:B------:R-:W1:Y:S04]  /*02b0*/  LDS R5, [UR4] ;  /* 0x00000004ff057984 */ /* 0x000e680008000800 */
[----:B-1----:R-:W-:Y:S01]  /*02c0*/  STG.E desc[UR6][R2.64], R5 ;  /* 0x0000000502007986 */ /* 0x002fe2000c101906 */
[----:B------:R-:W-:Y:S05]  /*02d0*/  EXIT ;  /* 0x000000000000794d */ /* 0x000fea0003800000 */
.L_x_5:
        /* <DEDUP_REMOVED lines=10> */
.L_x_8:


//--------------------- .text._Z15dotProductNaivePfS_S_i --------------------------
	.section	.text._Z15dotProductNaivePfS_S_i,"ax",@progbits
	.align	128
        .global         _Z15dotProductNaivePfS_S_i
        .type           _Z15dotProductNaivePfS_S_i,@function
        .size           _Z15dotProductNaivePfS_S_i,(.L_x_9 - _Z15dotProductNaivePfS_S_i)
        .other          _Z15dotProductNaivePfS_S_i,@"STO_CUDA_ENTRY STV_DEFAULT"
_Z15dotProductNaivePfS_S_i:
.text._Z15dotProductNaivePfS_S_i:
[----:B------:R-:W-:Y:S01]  /*0000*/  LDC R1, c[0x0][0x37c] ;  /* 0x0000df00ff017b82 */ /* 0x000fe20000000800 */
[----:B------:R-:W0:Y:S07]  /*0010*/  S2R R0, SR_TID.X ;  /* 0x0000000000007919 */ /* 0x000e2e0000002100 */
[----:B------:R-:W0:Y:S01]  /*0020*/  S2UR UR4, SR_CTAID.X ;  /* 0x00000000000479c3 */ /* 0x000e220000002500 */
[----:B------:R-:W1:Y:S07]  /*0030*/  LDCU UR5, c[0x0][0x398] ;  /* 0x00007300ff0577ac */ /* 0x000e6e0008000800 */
[----:B------:R-:W0:Y:S02]  /*0040*/  LDC R7, c[0x0][0x360] ;  /* 0x0000d800ff077b82 */ /* 0x000e240000000800 */
[----:B0-----:R-:W-:-:S05]  /*0050*/  IMAD R7, R7, UR4, R0 ;  /* 0x0000000407077c24 */ /* 0x001fca000f8e0200 */
[----:B-1----:R-:W-:-:S13]  /*0060*/  ISETP.GE.AND P0, PT, R7, UR5, PT ;  /* 0x0000000507007c0c */ /* 0x002fda000bf06270 */
[----:B------:R-:W-:Y:S05]  /*0070*/  @P0 EXIT ;  /* 0x000000000000094d */ /* 0x000fea0003800000 */
[----:B------:R-:W0:Y:S01]  /*0080*/  LDC.64 R2, c[0x0][0x380] ;  /* 0x0000e000ff027b82 */ /* 0x000e220000000a00 */
[----:B------:R-:W1:Y:S07]  /*0090*/  LDCU.64 UR4, c[0x0][0x358] ;  /* 0x00006b00ff0477ac */ /* 0x000e6e0008000a00 */
[----:B------:R-:W2:Y:S01]  /*00a0*/  LDC.64 R4, c[0x0][0x388] ;  /* 0x0000e200ff047b82 */ /* 0x000ea20000000a00 */
[----:B0-----:R-:W-:-:S06]  /*00b0*/  IMAD.WIDE R2, R7, 0x4, R2 ;  /* 0x0000000407027825 */ /* 0x001fcc00078e0202 */
[----:B-1----:R-:W3:Y:S01]  /*00c0*/  LDG.E R2, desc[UR4][R2.64] ;  /* 0x0000000402027981 */ /* 0x002ee2000c1e1900 */
[----:B--2---:R-:W-:-:S06]  /*00d0*/  IMAD.WIDE R4, R7, 0x4, R4 ;  /* 0x0000000407047825 */ /* 0x004fcc00078e0204 */
[----:B------:R-:W3:Y:S01]  /*00e0*/  LDG.E R5, desc[UR4][R4.64] ;  /* 0x0000000404057981 */ /* 0x000ee2000c1e1900 */
[----:B------:R-:W0:Y:S01]  /*00f0*/  LDC.64 R6, c[0x0][0x390] ;  /* 0x0000e400ff067b82 */ /* 0x000e220000000a00 */
[----:B---3--:R-:W-:-:S05]  /*0100*/  FMUL R9, R2, R5 ;  /* 0x0000000502097220 */ /* 0x008fca0000400000 */
[----:B0-----:R-:W-:Y:S01]  /*0110*/  REDG.E.ADD.F32.FTZ.RN.STRONG.GPU desc[UR4][R6.64], R9 ;  /* 0x00000009060079a6 */ /* 0x001fe2000c12f304 */
[----:B------:R-:W-:Y:S05]  /*0120*/  EXIT ;  /* 0x000000000000794d */ /* 0x000fea0003800000 */
.L_x_6:
        /* <DEDUP_REMOVED lines=13> */
.L_x_9:


//--------------------- .nv.shared._Z19dotProductOptimizedPfS_S_i --------------------------
	.section	.nv.shared._Z19dotProductOptimizedPfS_S_i,"aw",@nobits
	.sectionflags	@""
	.align	4
.nv.shared._Z19dotProductOptimizedPfS_S_i:
	.zero		2048


//--------------------- .nv.shared.reserved.0     --------------------------
	.section	.nv.shared.reserved.0,"aw",@nobits
	.weak		__nv_reservedSMEM_offset_0_alias
	.size		__nv_reservedSMEM_offset_0_alias, 0, 64
	.other		__nv_reservedSMEM_offset_0_alias,@"STO_CUDA_RESERVED_SHARED STV_DEFAULT"
__nv_reservedSMEM_offset_0_alias:
	.zero		0
	.zero		64


//--------------------- .nv.shared._Z16dotProductSharedPfS_S_i --------------------------
	.section	.nv.shared._Z16dotProductSharedPfS_S_i,"aw",@nobits
	.sectionflags	@""
	.align	4
.nv.shared._Z16dotProductSharedPfS_S_i:
	.zero		2048


//--------------------- .nv.constant0._Z19dotProductOptimizedPfS_S_i --------------------------
	.section	.nv.constant0._Z19dotProductOptimizedPfS_S_i,"a",@progbits
	.sectionflags	@""
	.align	4
.nv.constant0._Z19dotProductOptimizedPfS_S_i:
	.zero		924


//--------------------- .nv.constant0._Z16dotProductSharedPfS_S_i --------------------------
	.section	.nv.constant0._Z16dotProductSharedPfS_S_i,"a",@progbits
	.sectionflags	@""
	.align	4
.nv.constant0._Z16dotProductSharedPfS_S_i:
	.zero		924


//--------------------- .nv.constant0._Z15dotProductNaivePfS_S_i --------------------------
	.section	.nv.constant0._Z15dotProductNaivePfS_S_i,"a",@progbits
	.sectionflags	@""
	.align	4
.nv.constant0._Z15dotProductNaivePfS_S_i:
	.zero		924


//--------------------- SYMBOLS --------------------------

	.type		.nv.reservedSmem.offset0,@object
	.size		.nv.reservedSmem.offset0,0x4
	.type		.nv.reservedSmem.cap,@object
	.size		.nv.reservedSmem.cap,0x4
